	.headerflags	@"EF_CUDA_TEXMODE_UNIFIED EF_CUDA_64BIT_ADDRESS EF_CUDA_ACCELERATORS EF_CUDA_SM90 EF_CUDA_VIRTUAL_SM(EF_CUDA_SM90)"
	.elftype	@"ET_EXEC"


//--------------------- .nv.info                  --------------------------
	.section	.nv.info,"",@"SHT_CUDA_INFO"
	.align	4


	//----- nvinfo : EIATTR_REGCOUNT
	.align		4
        /*0000*/ 	.byte	0x04, 0x2f
        /*0002*/ 	.short	(.L_1 - .L_0)
	.align		4
.L_0:
        /*0004*/ 	.word	index@(triton_poi_fused_add_exp_mul_0)
        /*0008*/ 	.word	0x00000014


	//----- nvinfo : EIATTR_MIN_STACK_SIZE
	.align		4
.L_1:
        /*000c*/ 	.byte	0x04, 0x12
        /*000e*/ 	.short	(.L_3 - .L_2)
	.align		4
.L_2:
        /*0010*/ 	.word	index@(triton_poi_fused_add_exp_mul_0)
        /*0014*/ 	.word	0x00000000


	//----- nvinfo : EIATTR_FRAME_SIZE
	.align		4
.L_3:
        /*0018*/ 	.byte	0x04, 0x11
        /*001a*/ 	.short	(.L_5 - .L_4)
	.align		4
.L_4:
        /*001c*/ 	.word	index@(triton_poi_fused_add_exp_mul_0)
        /*0020*/ 	.word	0x00000000


	//----- nvinfo : EIATTR_MIN_STACK_SIZE
	.align		4
.L_5:
        /*0024*/ 	.byte	0x04, 0x12
        /*0026*/ 	.short	(.L_7 - .L_6)
	.align		4
.L_6:
        /*0028*/ 	.word	index@(triton_poi_fused_add_exp_mul_0)
        /*002c*/ 	.word	0x00000000
.L_7:


//--------------------- .nv.info.triton_poi_fused_add_exp_mul_0 --------------------------
	.section	.nv.info.triton_poi_fused_add_exp_mul_0,"",@"SHT_CUDA_INFO"
	.sectionflags	@""
	.align	4


	//----- nvinfo : EIATTR_CUDA_API_VERSION
	.align		4
        /*0000*/ 	.byte	0x04, 0x37
        /*0002*/ 	.short	(.L_9 - .L_8)
.L_8:
        /*0004*/ 	.word	0x0000007c


	//----- nvinfo : EIATTR_KPARAM_INFO
	.align		4
.L_9:
        /*0008*/ 	.byte	0x04, 0x17
        /*000a*/ 	.short	(.L_11 - .L_10)
.L_10:
        /*000c*/ 	.word	0x00000000
        /*0010*/ 	.short	0x0005
        /*0012*/ 	.short	0x0028
        /*0014*/ 	.byte	0x00, 0xf0, 0x11, 0x00


	//----- nvinfo : EIATTR_KPARAM_INFO
	.align		4
.L_11:
        /*0018*/ 	.byte	0x04, 0x17
        /*001a*/ 	.short	(.L_13 - .L_12)
.L_12:
        /*001c*/ 	.word	0x00000000
        /*0020*/ 	.short	0x0004
        /*0022*/ 	.short	0x0020
        /*0024*/ 	.byte	0x00, 0xf4, 0x21, 0x00


	//----- nvinfo : EIATTR_KPARAM_INFO
	.align		4
.L_13:
        /*0028*/ 	.byte	0x04, 0x17
        /*002a*/ 	.short	(.L_15 - .L_14)
.L_14:
        /*002c*/ 	.word	0x00000000
        /*0030*/ 	.short	0x0003
        /*0032*/ 	.short	0x0018
        /*0034*/ 	.byte	0x00, 0xf4, 0x21, 0x00


	//----- nvinfo : EIATTR_KPARAM_INFO
	.align		4
.L_15:
        /*0038*/ 	.byte	0x04, 0x17
        /*003a*/ 	.short	(.L_17 - .L_16)
.L_16:
        /*003c*/ 	.word	0x00000000
        /*0040*/ 	.short	0x0002
        /*0042*/ 	.short	0x0010
        /*0044*/ 	.byte	0x00, 0xf4, 0x21, 0x00


	//----- nvinfo : EIATTR_KPARAM_INFO
	.align		4
.L_17:
        /*0048*/ 	.byte	0x04, 0x17
        /*004a*/ 	.short	(.L_19 - .L_18)
.L_18:
        /*004c*/ 	.word	0x00000000
        /*0050*/ 	.short	0x0001
        /*0052*/ 	.short	0x0008
        /*0054*/ 	.byte	0x00, 0xf4, 0x21, 0x00


	//----- nvinfo : EIATTR_KPARAM_INFO
	.align		4
.L_19:
        /*0058*/ 	.byte	0x04, 0x17
        /*005a*/ 	.short	(.L_21 - .L_20)
.L_20:
        /*005c*/ 	.word	0x00000000
        /*0060*/ 	.short	0x0000
        /*0062*/ 	.short	0x0000
        /*0064*/ 	.byte	0x00, 0xf4, 0x21, 0x00


	//----- nvinfo : EIATTR_SPARSE_MMA_MASK
	.align		4
.L_21:
        /*0068*/ 	.byte	0x03, 0x50
        /*006a*/ 	.short	0x0000


	//----- nvinfo : EIATTR_MAXREG_COUNT
	.align		4
        /*006c*/ 	.byte	0x03, 0x1b
        /*006e*/ 	.short	0x00ff


	//----- nvinfo : EIATTR_EXIT_INSTR_OFFSETS
	.align		4
        /*0070*/ 	.byte	0x04, 0x1c
        /*0072*/ 	.short	(.L_23 - .L_22)


	//   ....[0]....
.L_22:
        /*0074*/ 	.word	0x00000310


	//   ....[1]....
        /*0078*/ 	.word	0x00000330


	//----- nvinfo : EIATTR_REQNTID
	.align		4
.L_23:
        /*007c*/ 	.byte	0x04, 0x10
        /*007e*/ 	.short	(.L_25 - .L_24)
.L_24:
        /*0080*/ 	.word	0x00000080
        /*0084*/ 	.word	0x00000001
        /*0088*/ 	.word	0x00000001


	//----- nvinfo : EIATTR_CBANK_PARAM_SIZE
	.align		4
.L_25:
        /*008c*/ 	.byte	0x03, 0x19
        /*008e*/ 	.short	0x002c


	//----- nvinfo : EIATTR_PARAM_CBANK
	.align		4
        /*0090*/ 	.byte	0x04, 0x0a
        /*0092*/ 	.short	(.L_27 - .L_26)
	.align		4
.L_26:
        /*0094*/ 	.word	index@(.nv.constant0.triton_poi_fused_add_exp_mul_0)
        /*0098*/ 	.short	0x0210
        /*009a*/ 	.short	0x002c


	//----- nvinfo : EIATTR_SW_WAR
	.align		4
.L_27:
        /*009c*/ 	.byte	0x04, 0x36
        /*009e*/ 	.short	(.L_29 - .L_28)
.L_28:
        /*00a0*/ 	.word	0x00000008
.L_29:


//--------------------- .nv.callgraph             --------------------------
	.section	.nv.callgraph,"",@"SHT_CUDA_CALLGRAPH"
	.align	4
	.sectionentsize	8
	.align		4
        /*0000*/ 	.word	0x00000000
	.align		4
        /*0004*/ 	.word	0xffffffff
	.align		4
        /*0008*/ 	.word	0x00000000
	.align		4
        /*000c*/ 	.word	0xfffffffe
	.align		4
        /*0010*/ 	.word	0x00000000
	.align		4
        /*0014*/ 	.word	0xfffffffd
	.align		4
        /*0018*/ 	.word	0x00000000
	.align		4
        /*001c*/ 	.word	0xfffffffc


//--------------------- .text.triton_poi_fused_add_exp_mul_0 --------------------------
	.section	.text.triton_poi_fused_add_exp_mul_0,"ax",@progbits
	.align	128
        .global         triton_poi_fused_add_exp_mul_0
        .type           triton_poi_fused_add_exp_mul_0,@function
        .size           triton_poi_fused_add_exp_mul_0,(.L_x_1 - triton_poi_fused_add_exp_mul_0)
        .other          triton_poi_fused_add_exp_mul_0,@"STO_CUDA_ENTRY STV_DEFAULT"
triton_poi_fused_add_exp_mul_0:
.text.triton_poi_fused_add_exp_mul_0:
[----:B------:R-:W0:Y:S01]  /*0000*/  LDC R1, c[0x0][0x28] ;  /* 0x00000a00ff017b82 */ /* 0x000e220000000800 */
[----:B------:R-:W1:Y:S01]  /*0010*/  S2R R0, SR_TID.X ;  /* 0x0000000000007919 */ /* 0x000e620000002100 */
[----:B------:R-:W-:Y:S01]  /*0020*/  CS2R R14, SRZ ;  /* 0x00000000000e7805 */ /* 0x000fe2000001ff00 */
[----:B------:R-:W-:-:S05]  /*0030*/  ULDC.64 UR4, c[0x0][0x208] ;  /* 0x0000820000047ab9 */ /* 0x000fca0000000a00 */
[----:B------:R-:W2:Y:S01]  /*0040*/  LDC.64 R6, c[0x0][0x210] ;  /* 0x00008400ff067b82 */ /* 0x000ea20000000a00 */
[----:B------:R-:W3:Y:S07]  /*0050*/  S2R R5, SR_CTAID.X ;  /* 0x0000000000057919 */ /* 0x000eee0000002500 */
[----:B------:R-:W4:Y:S08]  /*0060*/  LDC.64 R8, c[0x0][0x220] ;  /* 0x00008800ff087b82 */ /* 0x000f300000000a00 */
[----:B------:R-:W5:Y:S01]  /*0070*/  LDC.64 R10, c[0x0][0x228] ;  /* 0x00008a00ff0a7b82 */ /* 0x000f620000000a00 */
[----:B-1----:R-:W-:-:S02]  /*0080*/  SHF.L.U32 R0, R0, 0x1, RZ ;  /* 0x0000000100007819 */ /* 0x002fc400000006ff */
[----:B---3--:R-:W-:Y:S02]  /*0090*/  SHF.R.S32.HI R3, RZ, 0x17, R5 ;  /* 0x00000017ff037819 */ /* 0x008fe40000011405 */
[----:B------:R-:W-:Y:S02]  /*00a0*/  LOP3.LUT R0, R0, 0xfe, RZ, 0xc0, !PT ;  /* 0x000000fe00007812 */ /* 0x000fe400078ec0ff */
[----:B------:R-:W-:Y:S02]  /*00b0*/  SGXT R3, R3, 0x1 ;  /* 0x000000010303781a */ /* 0x000fe40000000200 */
[----:B------:R-:W-:Y:S02]  /*00c0*/  LEA R0, R5, R0, 0x8 ;  /* 0x0000000005007211 */ /* 0x000fe400078e40ff */
[----:B------:R-:W1:Y:S02]  /*00d0*/  LDC.64 R4, c[0x0][0x218] ;  /* 0x00008600ff047b82 */ /* 0x000e640000000a00 */
[----:B------:R-:W-:-:S02]  /*00e0*/  LEA.HI R3, R3, R0, RZ, 0x2 ;  /* 0x0000000003037211 */ /* 0x000fc400078f10ff */
[----:B------:R-:W-:Y:S02]  /*00f0*/  ISETP.GE.AND P2, PT, R0, 0x100, PT ;  /* 0x000001000000780c */ /* 0x000fe40003f46270 */
[----:B------:R-:W-:-:S04]  /*0100*/  SHF.R.S32.HI R3, RZ, 0x2, R3 ;  /* 0x00000002ff037819 */ /* 0x000fc80000011403 */
[----:B------:R-:W-:-:S04]  /*0110*/  LEA.HI R2, R3, R3, RZ, 0x2 ;  /* 0x0000000303027211 */ /* 0x000fc800078f10ff */
[----:B------:R-:W-:-:S04]  /*0120*/  LOP3.LUT R2, R2, 0xfffffffc, RZ, 0xc0, !PT ;  /* 0xfffffffc02027812 */ /* 0x000fc800078ec0ff */
[----:B------:R-:W-:-:S05]  /*0130*/  IADD3 R13, R3, -R2, RZ ;  /* 0x80000002030d7210 */ /* 0x000fca0007ffe0ff */
[----:B-1----:R-:W-:-:S05]  /*0140*/  IMAD.WIDE R4, R13, 0x4, R4 ;  /* 0x000000040d047825 */ /* 0x002fca00078e0204 */
[----:B------:R-:W3:Y:S04]  /*0150*/  @!P2 LDG.E.EL R14, desc[UR4][R4.64] ;  /* 0x00000004040ea981 */ /* 0x000ee8000c2e1900 */
[----:B------:R1:W3:Y:S01]  /*0160*/  @!P2 LDG.E.EL R15, desc[UR4][R4.64] ;  /* 0x00000004040fa981 */ /* 0x0002e2000c2e1900 */
[----:B--2---:R-:W-:Y:S01]  /*0170*/  IMAD.WIDE R6, R13, 0x4, R6 ;  /* 0x000000040d067825 */ /* 0x004fe200078e0206 */
[----:B------:R-:W-:Y:S02]  /*0180*/  CS2R R2, SRZ ;  /* 0x0000000000027805 */ /* 0x000fe4000001ff00 */
[----:B------:R-:W-:Y:S01]  /*0190*/  CS2R R12, SRZ ;  /* 0x00000000000c7805 */ /* 0x000fe2000001ff00 */
[----:B----4-:R-:W-:-:S04]  /*01a0*/  IMAD.WIDE R8, R0, 0x4, R8 ;  /* 0x0000000400087825 */ /* 0x010fc800078e0208 */
[----:B-----5:R-:W-:Y:S01]  /*01b0*/  IMAD.WIDE R10, R0, 0x4, R10 ;  /* 0x00000004000a7825 */ /* 0x020fe200078e020a */
[----:B-1----:R-:W-:Y:S01]  /*01c0*/  CS2R R4, SRZ ;  /* 0x0000000000047805 */ /* 0x002fe2000001ff00 */
[----:B------:R1:W2:Y:S04]  /*01d0*/  @!P2 LDG.E.64 R2, desc[UR4][R8.64] ;  /* 0x000000040802a981 */ /* 0x0002a8000c1e1b00 */
[----:B------:R-:W2:Y:S04]  /*01e0*/  @!P2 LDG.E.EL R13, desc[UR4][R6.64] ;  /* 0x00000004060da981 */ /* 0x000ea8000c2e1900 */
[----:B------:R-:W4:Y:S01]  /*01f0*/  @!P2 LDG.E.EL R12, desc[UR4][R6.64] ;  /* 0x00000004060ca981 */ /* 0x000f22000c2e1900 */
[----:B-1----:R-:W1:Y:S03]  /*0200*/  LDC.64 R8, c[0x0][0x230] ;  /* 0x00008c00ff087b82 */ /* 0x002e660000000a00 */
[----:B------:R-:W5:Y:S01]  /*0210*/  @!P2 LDG.E.64 R4, desc[UR4][R10.64] ;  /* 0x000000040a04a981 */ /* 0x000f62000c1e1b00 */
[----:B---3--:R-:W-:Y:S01]  /*0220*/  FMUL R14, R14, 1.4426950216293334961 ;  /* 0x3fb8aa3b0e0e7820 */ /* 0x008fe20000400000 */
[----:B------:R-:W-:-:S04]  /*0230*/  FMUL R15, R15, 1.4426950216293334961 ;  /* 0x3fb8aa3b0f0f7820 */ /* 0x000fc80000400000 */
[----:B------:R-:W-:Y:S02]  /*0240*/  FSETP.GEU.AND P0, PT, R14, -126, PT ;  /* 0xc2fc00000e00780b */ /* 0x000fe40003f0e000 */
[----:B------:R-:W-:-:S11]  /*0250*/  FSETP.GEU.AND P1, PT, R15, -126, PT ;  /* 0xc2fc00000f00780b */ /* 0x000fd60003f2e000 */
[----:B------:R-:W-:Y:S02]  /*0260*/  @!P0 FMUL R14, R14, 0.5 ;  /* 0x3f0000000e0e8820 */ /* 0x000fe40000400000 */
[----:B------:R-:W-:Y:S02]  /*0270*/  @!P1 FMUL R15, R15, 0.5 ;  /* 0x3f0000000f0f9820 */ /* 0x000fe40000400000 */
[----:B------:R-:W3:Y:S08]  /*0280*/  MUFU.EX2 R16, R14 ;  /* 0x0000000e00107308 */ /* 0x000ef00000000800 */
[----:B------:R-:W1:Y:S01]  /*0290*/  MUFU.EX2 R17, R15 ;  /* 0x0000000f00117308 */ /* 0x000e620000000800 */
[----:B---3--:R-:W-:-:S04]  /*02a0*/  @!P0 FMUL R16, R16, R16 ;  /* 0x0000001010108220 */ /* 0x008fc80000400000 */
[----:B--2---:R-:W-:Y:S01]  /*02b0*/  FFMA R13, R16, R2, R13 ;  /* 0x00000002100d7223 */ /* 0x004fe2000000000d */
[----:B01----:R-:W-:-:S03]  /*02c0*/  @!P1 FMUL R17, R17, R17 ;  /* 0x0000001111119220 */ /* 0x003fc60000400000 */
[----:B-----5:R-:W-:Y:S01]  /*02d0*/  FMUL R4, R13, R4 ;  /* 0x000000040d047220 */ /* 0x020fe20000400000 */
[----:B----4-:R-:W-:Y:S01]  /*02e0*/  FFMA R12, R17, R3, R12 ;  /* 0x00000003110c7223 */ /* 0x010fe2000000000c */
[----:B------:R-:W-:-:S04]  /*02f0*/  IMAD.WIDE R2, R0, 0x4, R8 ;  /* 0x0000000400027825 */ /* 0x000fc800078e0208 */
[----:B------:R-:W-:Y:S01]  /*0300*/  FMUL R5, R12, R5 ;  /* 0x000000050c057220 */ /* 0x000fe20000400000 */
[----:B------:R-:W-:Y:S06]  /*0310*/  @P2 EXIT ;  /* 0x000000000000294d */ /* 0x000fec0003800000 */
[----:B------:R-:W-:Y:S01]  /*0320*/  STG.E.64 desc[UR4][R2.64], R4 ;  /* 0x0000000402007986 */ /* 0x000fe2000c101b04 */
[----:B------:R-:W-:Y:S05]  /*0330*/  EXIT ;  /* 0x000000000000794d */ /* 0x000fea0003800000 */
.L_x_0:
[----:B------:R-:W-:-:S00]  /*0340*/  BRA `(.L_x_0) ;  /* 0xfffffffc00fc7947 */ /* 0x000fc0000383ffff */
[----:B------:R-:W-:-:S00]  /*0350*/  NOP ;  /* 0x0000000000007918 */ /* 0x000fc00000000000 */
        /* <DEDUP_REMOVED lines=10> */
.L_x_1:


//--------------------- .nv.constant0.triton_poi_fused_add_exp_mul_0 --------------------------
	.section	.nv.constant0.triton_poi_fused_add_exp_mul_0,"a",@progbits
	.sectionflags	@""
	.align	4
.nv.constant0.triton_poi_fused_add_exp_mul_0:
	.zero		572
